	.headerflags	@"EF_CUDA_TEXMODE_UNIFIED EF_CUDA_64BIT_ADDRESS EF_CUDA_ACCELERATORS EF_CUDA_SM90 EF_CUDA_VIRTUAL_SM(EF_CUDA_SM90)"
	.elftype	@"ET_EXEC"


//--------------------- .nv.info                  --------------------------
	.section	.nv.info,"",@"SHT_CUDA_INFO"
	.align	4


	//----- nvinfo : EIATTR_REGCOUNT
	.align		4
        /*0000*/ 	.byte	0x04, 0x2f
        /*0002*/ 	.short	(.L_1 - .L_0)
	.align		4
.L_0:
        /*0004*/ 	.word	index@(triton_poi_fused_convolution_0)
        /*0008*/ 	.word	0x00000012


	//----- nvinfo : EIATTR_MIN_STACK_SIZE
	.align		4
.L_1:
        /*000c*/ 	.byte	0x04, 0x12
        /*000e*/ 	.short	(.L_3 - .L_2)
	.align		4
.L_2:
        /*0010*/ 	.word	index@(triton_poi_fused_convolution_0)
        /*0014*/ 	.word	0x00000000


	//----- nvinfo : EIATTR_FRAME_SIZE
	.align		4
.L_3:
        /*0018*/ 	.byte	0x04, 0x11
        /*001a*/ 	.short	(.L_5 - .L_4)
	.align		4
.L_4:
        /*001c*/ 	.word	index@(triton_poi_fused_convolution_0)
        /*0020*/ 	.word	0x00000000


	//----- nvinfo : EIATTR_MIN_STACK_SIZE
	.align		4
.L_5:
        /*0024*/ 	.byte	0x04, 0x12
        /*0026*/ 	.short	(.L_7 - .L_6)
	.align		4
.L_6:
        /*0028*/ 	.word	index@(triton_poi_fused_convolution_0)
        /*002c*/ 	.word	0x00000000
.L_7:


//--------------------- .nv.info.triton_poi_fused_convolution_0 --------------------------
	.section	.nv.info.triton_poi_fused_convolution_0,"",@"SHT_CUDA_INFO"
	.sectionflags	@""
	.align	4


	//----- nvinfo : EIATTR_CUDA_API_VERSION
	.align		4
        /*0000*/ 	.byte	0x04, 0x37
        /*0002*/ 	.short	(.L_9 - .L_8)
.L_8:
        /*0004*/ 	.word	0x0000007c


	//----- nvinfo : EIATTR_KPARAM_INFO
	.align		4
.L_9:
        /*0008*/ 	.byte	0x04, 0x17
        /*000a*/ 	.short	(.L_11 - .L_10)
.L_10:
        /*000c*/ 	.word	0x00000000
        /*0010*/ 	.short	0x0002
        /*0012*/ 	.short	0x0010
        /*0014*/ 	.byte	0x00, 0xf0, 0x11, 0x00


	//----- nvinfo : EIATTR_KPARAM_INFO
	.align		4
.L_11:
        /*0018*/ 	.byte	0x04, 0x17
        /*001a*/ 	.short	(.L_13 - .L_12)
.L_12:
        /*001c*/ 	.word	0x00000000
        /*0020*/ 	.short	0x0001
        /*0022*/ 	.short	0x0008
        /*0024*/ 	.byte	0x00, 0xf4, 0x21, 0x00


	//----- nvinfo : EIATTR_KPARAM_INFO
	.align		4
.L_13:
        /*0028*/ 	.byte	0x04, 0x17
        /*002a*/ 	.short	(.L_15 - .L_14)
.L_14:
        /*002c*/ 	.word	0x00000000
        /*0030*/ 	.short	0x0000
        /*0032*/ 	.short	0x0000
        /*0034*/ 	.byte	0x00, 0xf4, 0x21, 0x00


	//----- nvinfo : EIATTR_SPARSE_MMA_MASK
	.align		4
.L_15:
        /*0038*/ 	.byte	0x03, 0x50
        /*003a*/ 	.short	0x0000


	//----- nvinfo : EIATTR_MAXREG_COUNT
	.align		4
        /*003c*/ 	.byte	0x03, 0x1b
        /*003e*/ 	.short	0x00ff


	//----- nvinfo : EIATTR_EXIT_INSTR_OFFSETS
	.align		4
        /*0040*/ 	.byte	0x04, 0x1c
        /*0042*/ 	.short	(.L_17 - .L_16)


	//   ....[0]....
.L_16:
        /*0044*/ 	.word	0x00000260


	//----- nvinfo : EIATTR_REQNTID
	.align		4
.L_17:
        /*0048*/ 	.byte	0x04, 0x10
        /*004a*/ 	.short	(.L_19 - .L_18)
.L_18:
        /*004c*/ 	.word	0x00000080
        /*0050*/ 	.word	0x00000001
        /*0054*/ 	.word	0x00000001


	//----- nvinfo : EIATTR_CBANK_PARAM_SIZE
	.align		4
.L_19:
        /*0058*/ 	.byte	0x03, 0x19
        /*005a*/ 	.short	0x0014


	//----- nvinfo : EIATTR_PARAM_CBANK
	.align		4
        /*005c*/ 	.byte	0x04, 0x0a
        /*005e*/ 	.short	(.L_21 - .L_20)
	.align		4
.L_20:
        /*0060*/ 	.word	index@(.nv.constant0.triton_poi_fused_convolution_0)
        /*0064*/ 	.short	0x0210
        /*0066*/ 	.short	0x0014


	//----- nvinfo : EIATTR_SW_WAR
	.align		4
.L_21:
        /*0068*/ 	.byte	0x04, 0x36
        /*006a*/ 	.short	(.L_23 - .L_22)
.L_22:
        /*006c*/ 	.word	0x00000008
.L_23:


//--------------------- .nv.callgraph             --------------------------
	.section	.nv.callgraph,"",@"SHT_CUDA_CALLGRAPH"
	.align	4
	.sectionentsize	8
	.align		4
        /*0000*/ 	.word	0x00000000
	.align		4
        /*0004*/ 	.word	0xffffffff
	.align		4
        /*0008*/ 	.word	0x00000000
	.align		4
        /*000c*/ 	.word	0xfffffffe
	.align		4
        /*0010*/ 	.word	0x00000000
	.align		4
        /*0014*/ 	.word	0xfffffffd
	.align		4
        /*0018*/ 	.word	0x00000000
	.align		4
        /*001c*/ 	.word	0xfffffffc


//--------------------- .text.triton_poi_fused_convolution_0 --------------------------
	.section	.text.triton_poi_fused_convolution_0,"ax",@progbits
	.align	128
        .global         triton_poi_fused_convolution_0
        .type           triton_poi_fused_convolution_0,@function
        .size           triton_poi_fused_convolution_0,(.L_x_1 - triton_poi_fused_convolution_0)
        .other          triton_poi_fused_convolution_0,@"STO_CUDA_ENTRY STV_DEFAULT"
triton_poi_fused_convolution_0:
.text.triton_poi_fused_convolution_0:
[----:B------:R-:W-:Y:S01]  /*0000*/  LDC R1, c[0x0][0x28] ;  /* 0x00000a00ff017b82 */ /* 0x000fe20000000800 */
[----:B------:R-:W1:Y:S07]  /*0010*/  S2R R0, SR_TID.X ;  /* 0x0000000000007919 */ /* 0x000e6e0000002100 */
[----:B------:R-:W2:Y:S01]  /*0020*/  LDC.64 R2, c[0x0][0x218] ;  /* 0x00008600ff027b82 */ /* 0x000ea20000000a00 */
[----:B------:R-:W-:Y:S01]  /*0030*/  ULDC.64 UR4, c[0x0][0x208] ;  /* 0x0000820000047ab9 */ /* 0x000fe20000000a00 */
[----:B------:R-:W3:Y:S06]  /*0040*/  S2R R5, SR_CTAID.X ;  /* 0x0000000000057919 */ /* 0x000eec0000002500 */
[----:B------:R-:W4:Y:S01]  /*0050*/  LDC.64 R8, c[0x0][0x210] ;  /* 0x00008400ff087b82 */ /* 0x000f220000000a00 */
[----:B-1----:R-:W-:-:S02]  /*0060*/  SHF.L.U32 R0, R0, 0x2, RZ ;  /* 0x0000000200007819 */ /* 0x002fc400000006ff */
[----:B---3--:R-:W-:Y:S02]  /*0070*/  SHF.R.S32.HI R4, RZ, 0x15, R5 ;  /* 0x00000015ff047819 */ /* 0x008fe40000011405 */
[----:B------:R-:W-:Y:S02]  /*0080*/  LOP3.LUT R0, R0, 0x1fc, RZ, 0xc0, !PT ;  /* 0x000001fc00007812 */ /* 0x000fe400078ec0ff */
[----:B------:R-:W-:Y:S02]  /*0090*/  SGXT R4, R4, 0x1 ;  /* 0x000000010404781a */ /* 0x000fe40000000200 */
[----:B------:R-:W-:-:S04]  /*00a0*/  LEA R5, R5, R0, 0xa ;  /* 0x0000000005057211 */ /* 0x000fc800078e50ff */
[----:B------:R-:W-:Y:S01]  /*00b0*/  LEA.HI R4, R4, R5, RZ, 0xc ;  /* 0x0000000504047211 */ /* 0x000fe200078f60ff */
[----:B----4-:R-:W-:-:S04]  /*00c0*/  IMAD.WIDE R8, R5, 0x4, R8 ;  /* 0x0000000405087825 */ /* 0x010fc800078e0208 */
[----:B------:R-:W-:Y:S01]  /*00d0*/  VIADD R0, R4, 0x200 ;  /* 0x0000020004007836 */ /* 0x000fe20000000000 */
[----:B------:R-:W-:-:S04]  /*00e0*/  SHF.R.S32.HI R4, RZ, 0xc, R4 ;  /* 0x0000000cff047819 */ /* 0x000fc80000011404 */
[----:B------:R-:W-:Y:S02]  /*00f0*/  SHF.R.S32.HI R0, RZ, 0xc, R0 ;  /* 0x0000000cff007819 */ /* 0x000fe40000011400 */
[----:B------:R-:W-:Y:S02]  /*0100*/  LEA.HI R6, R4, R4, RZ, 0x5 ;  /* 0x0000000404067211 */ /* 0x000fe400078f28ff */
[----:B------:R-:W-:Y:S02]  /*0110*/  LEA.HI R10, R0, R0, RZ, 0x5 ;  /* 0x00000000000a7211 */ /* 0x000fe400078f28ff */
[----:B------:R-:W-:Y:S02]  /*0120*/  LOP3.LUT R7, R6, 0xffffffe0, RZ, 0xc0, !PT ;  /* 0xffffffe006077812 */ /* 0x000fe400078ec0ff */
[----:B------:R-:W-:Y:S02]  /*0130*/  LOP3.LUT R11, R10, 0xffffffe0, RZ, 0xc0, !PT ;  /* 0xffffffe00a0b7812 */ /* 0x000fe400078ec0ff */
[----:B------:R-:W-:-:S03]  /*0140*/  IADD3 R7, R4, -R7, RZ ;  /* 0x8000000704077210 */ /* 0x000fc60007ffe0ff */
[----:B------:R-:W-:Y:S02]  /*0150*/  IMAD.IADD R13, R0, 0x1, -R11 ;  /* 0x00000001000d7824 */ /* 0x000fe400078e0a0b */
[--C-:B--2---:R-:W-:Y:S02]  /*0160*/  IMAD.WIDE R10, R7, 0x4, R2.reuse ;  /* 0x00000004070a7825 */ /* 0x104fe400078e0202 */
[----:B------:R-:W2:Y:S02]  /*0170*/  LDG.E.128 R4, desc[UR4][R8.64] ;  /* 0x0000000408047981 */ /* 0x000ea4000c1e1d00 */
[----:B------:R-:W-:Y:S02]  /*0180*/  IMAD.WIDE R2, R13, 0x4, R2 ;  /* 0x000000040d027825 */ /* 0x000fe400078e0202 */
[----:B------:R-:W2:Y:S04]  /*0190*/  LDG.E.EL R10, desc[UR4][R10.64] ;  /* 0x000000040a0a7981 */ /* 0x000ea8000c2e1900 */
[----:B------:R-:W3:Y:S04]  /*01a0*/  LDG.E.EL R2, desc[UR4][R2.64] ;  /* 0x0000000402027981 */ /* 0x000ee8000c2e1900 */
[----:B------:R-:W3:Y:S01]  /*01b0*/  LDG.E.128 R12, desc[UR4][R8.64+0x800] ;  /* 0x00080004080c7981 */ /* 0x000ee2000c1e1d00 */
[--C-:B--2---:R-:W-:Y:S01]  /*01c0*/  FADD R4, R4, R10.reuse ;  /* 0x0000000a04047221 */ /* 0x104fe20000000000 */
[--C-:B------:R-:W-:Y:S01]  /*01d0*/  FADD R5, R5, R10.reuse ;  /* 0x0000000a05057221 */ /* 0x100fe20000000000 */
[--C-:B------:R-:W-:Y:S01]  /*01e0*/  FADD R6, R6, R10.reuse ;  /* 0x0000000a06067221 */ /* 0x100fe20000000000 */
[----:B------:R-:W-:Y:S01]  /*01f0*/  FADD R7, R7, R10 ;  /* 0x0000000a07077221 */ /* 0x000fe20000000000 */
[--C-:B---3--:R-:W-:Y:S01]  /*0200*/  FADD R12, R12, R2.reuse ;  /* 0x000000020c0c7221 */ /* 0x108fe20000000000 */
[--C-:B------:R-:W-:Y:S01]  /*0210*/  FADD R13, R13, R2.reuse ;  /* 0x000000020d0d7221 */ /* 0x100fe20000000000 */
[--C-:B------:R-:W-:Y:S01]  /*0220*/  FADD R14, R14, R2.reuse ;  /* 0x000000020e0e7221 */ /* 0x100fe20000000000 */
[----:B------:R-:W-:Y:S01]  /*0230*/  FADD R15, R15, R2 ;  /* 0x000000020f0f7221 */ /* 0x000fe20000000000 */
[----:B------:R-:W-:Y:S04]  /*0240*/  STG.E.128 desc[UR4][R8.64], R4 ;  /* 0x0000000408007986 */ /* 0x000fe8000c101d04 */
[----:B------:R-:W-:Y:S01]  /*0250*/  STG.E.128 desc[UR4][R8.64+0x800], R12 ;  /* 0x0008000c08007986 */ /* 0x000fe2000c101d04 */
[----:B------:R-:W-:Y:S05]  /*0260*/  EXIT ;  /* 0x000000000000794d */ /* 0x000fea0003800000 */
.L_x_0:
[----:B------:R-:W-:-:S00]  /*0270*/  BRA `(.L_x_0) ;  /* 0xfffffffc00fc7947 */ /* 0x000fc0000383ffff */
[----:B------:R-:W-:-:S00]  /*0280*/  NOP ;  /* 0x0000000000007918 */ /* 0x000fc00000000000 */
[----:B------:R-:W-:-:S00]  /*0290*/  NOP ;  /* 0x0000000000007918 */ /* 0x000fc00000000000 */
[----:B------:R-:W-:-:S00]  /*02a0*/  NOP ;  /* 0x0000000000007918 */ /* 0x000fc00000000000 */
[----:B------:R-:W-:-:S00]  /*02b0*/  NOP ;  /* 0x0000000000007918 */ /* 0x000fc00000000000 */
[----:B------:R-:W-:-:S00]  /*02c0*/  NOP ;  /* 0x0000000000007918 */ /* 0x000fc00000000000 */
[----:B------:R-:W-:-:S00]  /*02d0*/  NOP ;  /* 0x0000000000007918 */ /* 0x000fc00000000000 */
[----:B------:R-:W-:-:S00]  /*02e0*/  NOP ;  /* 0x0000000000007918 */ /* 0x000fc00000000000 */
[----:B------:R-:W-:-:S00]  /*02f0*/  NOP ;  /* 0x0000000000007918 */ /* 0x000fc00000000000 */
.L_x_1:


//--------------------- .nv.constant0.triton_poi_fused_convolution_0 --------------------------
	.section	.nv.constant0.triton_poi_fused_convolution_0,"a",@progbits
	.sectionflags	@""
	.align	4
.nv.constant0.triton_poi_fused_convolution_0:
	.zero		548
